//
// Generated by NVIDIA NVVM Compiler
//
// Compiler Build ID: CL-36424714
// Cuda compilation tools, release 13.0, V13.0.88
// Based on NVVM 20.0.0
//

.version 9.0
.target sm_100
.address_size 64

	// .globl	_Z15hardtanh_kernelPKfPfiff

.visible .entry _Z15hardtanh_kernelPKfPfiff(
	.param .u64 .ptr .align 1 _Z15hardtanh_kernelPKfPfiff_param_0,
	.param .u64 .ptr .align 1 _Z15hardtanh_kernelPKfPfiff_param_1,
	.param .u32 _Z15hardtanh_kernelPKfPfiff_param_2,
	.param .f32 _Z15hardtanh_kernelPKfPfiff_param_3,
	.param .f32 _Z15hardtanh_kernelPKfPfiff_param_4
)
{
	.reg .pred 	%p<4>;
	.reg .b32 	%r<6>;
	.reg .b32 	%f<6>;
	.reg .b64 	%rd<8>;

	ld.param.u64 	%rd1, [_Z15hardtanh_kernelPKfPfiff_param_0];
	ld.param.u64 	%rd2, [_Z15hardtanh_kernelPKfPfiff_param_1];
	ld.param.u32 	%r2, [_Z15hardtanh_kernelPKfPfiff_param_2];
	ld.param.f32 	%f1, [_Z15hardtanh_kernelPKfPfiff_param_3];
	ld.param.f32 	%f2, [_Z15hardtanh_kernelPKfPfiff_param_4];
	mov.u32 	%r3, %ctaid.x;
	mov.u32 	%r4, %ntid.x;
	mov.u32 	%r5, %tid.x;
	mad.lo.s32 	%r1, %r3, %r4, %r5;
	setp.ge.s32 	%p1, %r1, %r2;
	@%p1 bra 	$L__BB0_2;
	cvta.to.global.u64 	%rd3, %rd1;
	cvta.to.global.u64 	%rd4, %rd2;
	mul.wide.s32 	%rd5, %r1, 4;
	add.s64 	%rd6, %rd3, %rd5;
	ld.global.f32 	%f3, [%rd6];
	setp.lt.f32 	%p2, %f3, %f1;
	setp.gt.f32 	%p3, %f3, %f2;
	selp.f32 	%f4, %f2, %f3, %p3;
	selp.f32 	%f5, %f1, %f4, %p2;
	add.s64 	%rd7, %rd4, %rd5;
	st.global.f32 	[%rd7], %f5;
$L__BB0_2:
	ret;

}


// ===== COMPILED SASS (sm_100) =====

	.target	sm_100

	.elftype	@"ET_EXEC"


//--------------------- .note.nv.tkinfo           --------------------------
	.section	.note.nv.tkinfo,"",@"SHT_NOTE"
	.sectionflags	@"SHF_NOTE_NV_TKINFO"
	.tkinfo
        /*0018*/ 	.word	0x00000002
        /*0030*/ 	.string	""
        /*0030*/ 	.string	"ptxas"
        /*0030*/ 	.string	"Cuda compilation tools, release 13.0, V13.0.88"
        /*0030*/ 	.string	"Build cuda_13.0.r13.0/compiler.36424714_0"
        /*0030*/ 	.string	"-arch sm_100 -m 64 "



//--------------------- .note.nv.cuinfo           --------------------------
	.section	.note.nv.cuinfo,"",@"SHT_NOTE"
	.sectionflags	@"SHF_NOTE_NV_CUINFO"
        /*0018*/ 	.short	0x0002
        /*001a*/ 	.short	0x0064
        /*001c*/ 	.short	0x0082
	.zero		2


//--------------------- .nv.info                  --------------------------
	.section	.nv.info,"",@"SHT_CUDA_INFO"
	.align	4


	//----- nvinfo : EIATTR_REGCOUNT
	.align		4
        /*0000*/ 	.byte	0x04, 0x2f
        /*0002*/ 	.short	(.L_1 - .L_0)
	.align		4
.L_0:
        /*0004*/ 	.word	index@(_Z15hardtanh_kernelPKfPfiff)
        /*0008*/ 	.word	0x0000000c


	//----- nvinfo : EIATTR_FRAME_SIZE
	.align		4
.L_1:
        /*000c*/ 	.byte	0x04, 0x11
        /*000e*/ 	.short	(.L_3 - .L_2)
	.align		4
.L_2:
        /*0010*/ 	.word	index@(_Z15hardtanh_kernelPKfPfiff)
        /*0014*/ 	.word	0x00000000


	//----- nvinfo : EIATTR_MIN_STACK_SIZE
	.align		4
.L_3:
        /*0018*/ 	.byte	0x04, 0x12
        /*001a*/ 	.short	(.L_5 - .L_4)
	.align		4
.L_4:
        /*001c*/ 	.word	index@(_Z15hardtanh_kernelPKfPfiff)
        /*0020*/ 	.word	0x00000000
.L_5:


//--------------------- .nv.compat                --------------------------
	.section	.nv.compat,"",@"SHT_CUDA_COMPAT_INFO"
	.align	4
        /*0000*/ 	.byte	0x02, 0x09, 0x00, 0x00, 0x02, 0x02, 0x01, 0x00, 0x02, 0x05, 0x05, 0x00, 0x03, 0x07, 0x01, 0x01
        /*0010*/ 	.byte	0x02, 0x03, 0x00, 0x00, 0x02, 0x06, 0x01, 0x00, 0x04, 0x0b, 0x08, 0x00, 0x09, 0x00, 0x00, 0x00
        /*0020*/ 	.byte	0x00, 0x00, 0x00, 0x00


//--------------------- .nv.info._Z15hardtanh_kernelPKfPfiff --------------------------
	.section	.nv.info._Z15hardtanh_kernelPKfPfiff,"",@"SHT_CUDA_INFO"
	.sectionflags	@""
	.align	4


	//----- nvinfo : EIATTR_CUDA_API_VERSION
	.align		4
        /*0000*/ 	.byte	0x04, 0x37
        /*0002*/ 	.short	(.L_7 - .L_6)
.L_6:
        /*0004*/ 	.word	0x00000082


	//----- nvinfo : EIATTR_KPARAM_INFO
	.align		4
.L_7:
        /*0008*/ 	.byte	0x04, 0x17
        /*000a*/ 	.short	(.L_9 - .L_8)
.L_8:
        /*000c*/ 	.word	0x00000000
        /*0010*/ 	.short	0x0004
        /*0012*/ 	.short	0x0018
        /*0014*/ 	.byte	0x00, 0xf0, 0x11, 0x00


	//----- nvinfo : EIATTR_KPARAM_INFO
	.align		4
.L_9:
        /*0018*/ 	.byte	0x04, 0x17
        /*001a*/ 	.short	(.L_11 - .L_10)
.L_10:
        /*001c*/ 	.word	0x00000000
        /*0020*/ 	.short	0x0003
        /*0022*/ 	.short	0x0014
        /*0024*/ 	.byte	0x00, 0xf0, 0x11, 0x00


	//----- nvinfo : EIATTR_KPARAM_INFO
	.align		4
.L_11:
        /*0028*/ 	.byte	0x04, 0x17
        /*002a*/ 	.short	(.L_13 - .L_12)
.L_12:
        /*002c*/ 	.word	0x00000000
        /*0030*/ 	.short	0x0002
        /*0032*/ 	.short	0x0010
        /*0034*/ 	.byte	0x00, 0xf0, 0x11, 0x00


	//----- nvinfo : EIATTR_KPARAM_INFO
	.align		4
.L_13:
        /*0038*/ 	.byte	0x04, 0x17
        /*003a*/ 	.short	(.L_15 - .L_14)
.L_14:
        /*003c*/ 	.word	0x00000000
        /*0040*/ 	.short	0x0001
        /*0042*/ 	.short	0x0008
        /*0044*/ 	.byte	0x00, 0xf5, 0x21, 0x00


	//----- nvinfo : EIATTR_KPARAM_INFO
	.align		4
.L_15:
        /*0048*/ 	.byte	0x04, 0x17
        /*004a*/ 	.short	(.L_17 - .L_16)
.L_16:
        /*004c*/ 	.word	0x00000000
        /*0050*/ 	.short	0x0000
        /*0052*/ 	.short	0x0000
        /*0054*/ 	.byte	0x00, 0xf5, 0x21, 0x00


	//----- nvinfo : EIATTR_SPARSE_MMA_MASK
	.align		4
.L_17:
        /*0058*/ 	.byte	0x03, 0x50
        /*005a*/ 	.short	0x0000


	//----- nvinfo : EIATTR_MAXREG_COUNT
	.align		4
        /*005c*/ 	.byte	0x03, 0x1b
        /*005e*/ 	.short	0x00ff


	//----- nvinfo : EIATTR_MERCURY_ISA_VERSION
	.align		4
        /*0060*/ 	.byte	0x03, 0x5f
        /*0062*/ 	.short	0x0101


	//----- nvinfo : EIATTR_VRC_CTA_INIT_COUNT
	.align		4
        /*0064*/ 	.byte	0x02, 0x4a
	.zero		1
	.zero		1


	//----- nvinfo : EIATTR_EXIT_INSTR_OFFSETS
	.align		4
        /*0068*/ 	.byte	0x04, 0x1c
        /*006a*/ 	.short	(.L_19 - .L_18)


	//   ....[0]....
.L_18:
        /*006c*/ 	.word	0x00000070


	//   ....[1]....
        /*0070*/ 	.word	0x00000140


	//----- nvinfo : EIATTR_CBANK_PARAM_SIZE
	.align		4
.L_19:
        /*0074*/ 	.byte	0x03, 0x19
        /*0076*/ 	.short	0x001c


	//----- nvinfo : EIATTR_PARAM_CBANK
	.align		4
        /*0078*/ 	.byte	0x04, 0x0a
        /*007a*/ 	.short	(.L_21 - .L_20)
	.align		4
.L_20:
        /*007c*/ 	.word	index@(.nv.constant0._Z15hardtanh_kernelPKfPfiff)
        /*0080*/ 	.short	0x0380
        /*0082*/ 	.short	0x001c


	//----- nvinfo : EIATTR_SW_WAR
	.align		4
.L_21:
        /*0084*/ 	.byte	0x04, 0x36
        /*0086*/ 	.short	(.L_23 - .L_22)
.L_22:
        /*0088*/ 	.word	0x00000008
.L_23:


//--------------------- .nv.callgraph             --------------------------
	.section	.nv.callgraph,"",@"SHT_CUDA_CALLGRAPH"
	.align	4
	.sectionentsize	8
	.align		4
        /*0000*/ 	.word	0x00000000
	.align		4
        /*0004*/ 	.word	0xffffffff
	.align		4
        /*0008*/ 	.word	0x00000000
	.align		4
        /*000c*/ 	.word	0xfffffffe
	.align		4
        /*0010*/ 	.word	0x00000000
	.align		4
        /*0014*/ 	.word	0xfffffffd
	.align		4
        /*0018*/ 	.word	0x00000000
	.align		4
        /*001c*/ 	.word	0xfffffffc


//--------------------- .text._Z15hardtanh_kernelPKfPfiff --------------------------
	.section	.text._Z15hardtanh_kernelPKfPfiff,"ax",@progbits
	.align	128
        .global         _Z15hardtanh_kernelPKfPfiff
        .type           _Z15hardtanh_kernelPKfPfiff,@function
        .size           _Z15hardtanh_kernelPKfPfiff,(.L_x_1 - _Z15hardtanh_kernelPKfPfiff)
        .other          _Z15hardtanh_kernelPKfPfiff,@"STO_CUDA_ENTRY STV_DEFAULT"
_Z15hardtanh_kernelPKfPfiff:
.text._Z15hardtanh_kernelPKfPfiff:
[----:B------:R-:W-:Y:S01]  /*0000*/  LDC R1, c[0x0][0x37c] ;  /* 0x0000df00ff017b82 */ /* 0x000fe20000000800 */
[----:B------:R-:W0:Y:S07]  /*0010*/  S2R R0, SR_TID.X ;  /* 0x0000000000007919 */ /* 0x000e2e0000002100 */
[----:B------:R-:W0:Y:S01]  /*0020*/  S2UR UR4, SR_CTAID.X ;  /* 0x00000000000479c3 */ /* 0x000e220000002500 */
[----:B------:R-:W1:Y:S07]  /*0030*/  LDCU UR5, c[0x0][0x390] ;  /* 0x00007200ff0577ac */ /* 0x000e6e0008000800 */
[----:B------:R-:W0:Y:S02]  /*0040*/  LDC R7, c[0x0][0x360] ;  /* 0x0000d800ff077b82 */ /* 0x000e240000000800 */
[----:B0-----:R-:W-:-:S05]  /*0050*/  IMAD R7, R7, UR4, R0 ;  /* 0x0000000407077c24 */ /* 0x001fca000f8e0200 */
[----:B-1----:R-:W-:-:S13]  /*0060*/  ISETP.GE.AND P0, PT, R7, UR5, PT ;  /* 0x0000000507007c0c */ /* 0x002fda000bf06270 */
[----:B------:R-:W-:Y:S05]  /*0070*/  @P0 EXIT ;  /* 0x000000000000094d */ /* 0x000fea0003800000 */
[----:B------:R-:W0:Y:S01]  /*0080*/  LDC.64 R2, c[0x0][0x380] ;  /* 0x0000e000ff027b82 */ /* 0x000e220000000a00 */
[----:B------:R-:W1:Y:S01]  /*0090*/  LDCU.64 UR4, c[0x0][0x358] ;  /* 0x00006b00ff0477ac */ /* 0x000e620008000a00 */
[----:B------:R-:W2:Y:S06]  /*00a0*/  LDCU UR6, c[0x0][0x398] ;  /* 0x00007300ff0677ac */ /* 0x000eac0008000800 */
[----:B------:R-:W3:Y:S08]  /*00b0*/  LDC R9, c[0x0][0x394] ;  /* 0x0000e500ff097b82 */ /* 0x000ef00000000800 */
[----:B------:R-:W4:Y:S01]  /*00c0*/  LDC.64 R4, c[0x0][0x388] ;  /* 0x0000e200ff047b82 */ /* 0x000f220000000a00 */
[----:B0-----:R-:W-:-:S06]  /*00d0*/  IMAD.WIDE R2, R7, 0x4, R2 ;  /* 0x0000000407027825 */ /* 0x001fcc00078e0202 */
[----:B-1----:R-:W3:Y:S01]  /*00e0*/  LDG.E R2, desc[UR4][R2.64] ;  /* 0x0000000402027981 */ /* 0x002ee2000c1e1900 */
[----:B----4-:R-:W-:Y:S01]  /*00f0*/  IMAD.WIDE R4, R7, 0x4, R4 ;  /* 0x0000000407047825 */ /* 0x010fe200078e0204 */
[C---:B---3--:R-:W-:Y:S02]  /*0100*/  FSETP.GEU.AND P1, PT, R2.reuse, R9, PT ;  /* 0x000000090200720b */ /* 0x048fe40003f2e000 */
[----:B--2---:R-:W-:-:S11]  /*0110*/  FSETP.GT.AND P0, PT, R2, UR6, PT ;  /* 0x0000000602007c0b */ /* 0x004fd6000bf04000 */
[----:B------:R-:W-:-:S05]  /*0120*/  @P1 FSEL R9, R2, UR6, !P0 ;  /* 0x0000000602091c08 */ /* 0x000fca000c000000 */
[----:B------:R-:W-:Y:S01]  /*0130*/  STG.E desc[UR4][R4.64], R9 ;  /* 0x0000000904007986 */ /* 0x000fe2000c101904 */
[----:B------:R-:W-:Y:S05]  /*0140*/  EXIT ;  /* 0x000000000000794d */ /* 0x000fea0003800000 */
.L_x_0:
[----:B------:R-:W-:-:S00]  /*0150*/  BRA `(.L_x_0) ;  /* 0xfffffffc00fc7947 */ /* 0x000fc0000383ffff */
[----:B------:R-:W-:-:S00]  /*0160*/  NOP ;  /* 0x0000000000007918 */ /* 0x000fc00000000000 */
        /* <DEDUP_REMOVED lines=9> */
.L_x_1:


//--------------------- .nv.shared.reserved.0     --------------------------
	.section	.nv.shared.reserved.0,"aw",@nobits
	.weak		__nv_reservedSMEM_offset_0_alias
	.size		__nv_reservedSMEM_offset_0_alias, 0, 64
	.other		__nv_reservedSMEM_offset_0_alias,@"STO_CUDA_RESERVED_SHARED STV_DEFAULT"
__nv_reservedSMEM_offset_0_alias:
	.zero		0
	.zero		64


//--------------------- .nv.constant0._Z15hardtanh_kernelPKfPfiff --------------------------
	.section	.nv.constant0._Z15hardtanh_kernelPKfPfiff,"a",@progbits
	.sectionflags	@""
	.align	4
.nv.constant0._Z15hardtanh_kernelPKfPfiff:
	.zero		924


//--------------------- SYMBOLS --------------------------

	.type		.nv.reservedSmem.offset0,@object
	.size		.nv.reservedSmem.offset0,0x4
